//
// Generated by NVIDIA NVVM Compiler
//
// Compiler Build ID: CL-36424714
// Cuda compilation tools, release 13.0, V13.0.88
// Based on NVVM 20.0.0
//

.version 9.0
.target sm_100
.address_size 64

	// .globl	_Z11tanh_kernelPKfPfmm

.visible .entry _Z11tanh_kernelPKfPfmm(
	.param .u64 .ptr .align 1 _Z11tanh_kernelPKfPfmm_param_0,
	.param .u64 .ptr .align 1 _Z11tanh_kernelPKfPfmm_param_1,
	.param .u64 _Z11tanh_kernelPKfPfmm_param_2,
	.param .u64 _Z11tanh_kernelPKfPfmm_param_3
)
{
	.reg .pred 	%p<4>;
	.reg .b32 	%r<13>;
	.reg .b32 	%f<27>;
	.reg .b64 	%rd<13>;

	ld.param.u64 	%rd3, [_Z11tanh_kernelPKfPfmm_param_0];
	ld.param.u64 	%rd4, [_Z11tanh_kernelPKfPfmm_param_1];
	ld.param.u64 	%rd6, [_Z11tanh_kernelPKfPfmm_param_2];
	ld.param.u64 	%rd5, [_Z11tanh_kernelPKfPfmm_param_3];
	mov.u32 	%r1, %tid.y;
	mov.u32 	%r2, %ntid.y;
	mov.u32 	%r3, %ctaid.y;
	mad.lo.s32 	%r4, %r2, %r3, %r1;
	cvt.u64.u32 	%rd1, %r4;
	mov.u32 	%r5, %tid.x;
	mov.u32 	%r6, %ntid.x;
	mov.u32 	%r7, %ctaid.x;
	mad.lo.s32 	%r8, %r6, %r7, %r5;
	cvt.u64.u32 	%rd2, %r8;
	setp.le.u64 	%p1, %rd6, %rd1;
	setp.le.u64 	%p2, %rd5, %rd2;
	and.pred  	%p3, %p1, %p2;
	@%p3 bra 	$L__BB0_2;
	cvta.to.global.u64 	%rd7, %rd3;
	cvta.to.global.u64 	%rd8, %rd4;
	mad.lo.s64 	%rd9, %rd5, %rd1, %rd2;
	shl.b64 	%rd10, %rd9, 2;
	add.s64 	%rd11, %rd7, %rd10;
	ld.global.f32 	%f1, [%rd11];
	fma.rn.f32 	%f2, %f1, 0f3BBB989D, 0f3F000000;
	cvt.sat.f32.f32 	%f3, %f2;
	mov.f32 	%f4, 0f4B400001;
	mov.f32 	%f5, 0f437C0000;
	fma.rm.f32 	%f6, %f3, %f5, %f4;
	add.f32 	%f7, %f6, 0fCB40007F;
	neg.f32 	%f8, %f7;
	fma.rn.f32 	%f9, %f1, 0f3FB8AA3B, %f8;
	fma.rn.f32 	%f10, %f1, 0f32A57060, %f9;
	mov.b32 	%r9, %f6;
	shl.b32 	%r10, %r9, 23;
	mov.b32 	%f11, %r10;
	ex2.approx.ftz.f32 	%f12, %f10;
	mul.f32 	%f13, %f12, %f11;
	fma.rn.f32 	%f14, %f1, 0fBBBB989D, 0f3F000000;
	cvt.sat.f32.f32 	%f15, %f14;
	fma.rm.f32 	%f16, %f15, %f5, %f4;
	add.f32 	%f17, %f16, 0fCB40007F;
	neg.f32 	%f18, %f17;
	fma.rn.f32 	%f19, %f1, 0fBFB8AA3B, %f18;
	fma.rn.f32 	%f20, %f1, 0fB2A57060, %f19;
	mov.b32 	%r11, %f16;
	shl.b32 	%r12, %r11, 23;
	mov.b32 	%f21, %r12;
	ex2.approx.ftz.f32 	%f22, %f20;
	mul.f32 	%f23, %f22, %f21;
	sub.f32 	%f24, %f13, %f23;
	add.f32 	%f25, %f13, %f23;
	div.rn.f32 	%f26, %f24, %f25;
	add.s64 	%rd12, %rd8, %rd10;
	st.global.f32 	[%rd12], %f26;
$L__BB0_2:
	ret;

}


// ===== COMPILED SASS (sm_100) =====

	.target	sm_100

	.elftype	@"ET_EXEC"


//--------------------- .note.nv.tkinfo           --------------------------
	.section	.note.nv.tkinfo,"",@"SHT_NOTE"
	.sectionflags	@"SHF_NOTE_NV_TKINFO"
	.tkinfo
        /*0018*/ 	.word	0x00000002
        /*0030*/ 	.string	""
        /*0030*/ 	.string	"ptxas"
        /*0030*/ 	.string	"Cuda compilation tools, release 13.0, V13.0.88"
        /*0030*/ 	.string	"Build cuda_13.0.r13.0/compiler.36424714_0"
        /*0030*/ 	.string	"-arch sm_100 -m 64 "



//--------------------- .note.nv.cuinfo           --------------------------
	.section	.note.nv.cuinfo,"",@"SHT_NOTE"
	.sectionflags	@"SHF_NOTE_NV_CUINFO"
        /*0018*/ 	.short	0x0002
        /*001a*/ 	.short	0x0064
        /*001c*/ 	.short	0x0082
	.zero		2


//--------------------- .nv.info                  --------------------------
	.section	.nv.info,"",@"SHT_CUDA_INFO"
	.align	4


	//----- nvinfo : EIATTR_REGCOUNT
	.align		4
        /*0000*/ 	.byte	0x04, 0x2f
        /*0002*/ 	.short	(.L_1 - .L_0)
	.align		4
.L_0:
        /*0004*/ 	.word	index@(_Z11tanh_kernelPKfPfmm)
        /*0008*/ 	.word	0x00000011


	//----- nvinfo : EIATTR_FRAME_SIZE
	.align		4
.L_1:
        /*000c*/ 	.byte	0x04, 0x11
        /*000e*/ 	.short	(.L_3 - .L_2)
	.align		4
.L_2:
        /*0010*/ 	.word	index@($__internal_0_$__cuda_sm3x_div_rn_noftz_f32_slowpath)
        /*0014*/ 	.word	0x00000000


	//----- nvinfo : EIATTR_FRAME_SIZE
	.align		4
.L_3:
        /*0018*/ 	.byte	0x04, 0x11
        /*001a*/ 	.short	(.L_5 - .L_4)
	.align		4
.L_4:
        /*001c*/ 	.word	index@(_Z11tanh_kernelPKfPfmm)
        /*0020*/ 	.word	0x00000000


	//----- nvinfo : EIATTR_MIN_STACK_SIZE
	.align		4
.L_5:
        /*0024*/ 	.byte	0x04, 0x12
        /*0026*/ 	.short	(.L_7 - .L_6)
	.align		4
.L_6:
        /*0028*/ 	.word	index@(_Z11tanh_kernelPKfPfmm)
        /*002c*/ 	.word	0x00000000
.L_7:


//--------------------- .nv.compat                --------------------------
	.section	.nv.compat,"",@"SHT_CUDA_COMPAT_INFO"
	.align	4
        /*0000*/ 	.byte	0x02, 0x09, 0x00, 0x00, 0x02, 0x02, 0x01, 0x00, 0x02, 0x05, 0x05, 0x00, 0x03, 0x07, 0x01, 0x01
        /*0010*/ 	.byte	0x02, 0x03, 0x00, 0x00, 0x02, 0x06, 0x01, 0x00, 0x04, 0x0b, 0x08, 0x00, 0x01, 0x00, 0x00, 0x00
        /*0020*/ 	.byte	0x00, 0x00, 0x00, 0x00


//--------------------- .nv.info._Z11tanh_kernelPKfPfmm --------------------------
	.section	.nv.info._Z11tanh_kernelPKfPfmm,"",@"SHT_CUDA_INFO"
	.sectionflags	@""
	.align	4


	//----- nvinfo : EIATTR_CUDA_API_VERSION
	.align		4
        /*0000*/ 	.byte	0x04, 0x37
        /*0002*/ 	.short	(.L_9 - .L_8)
.L_8:
        /*0004*/ 	.word	0x00000082


	//----- nvinfo : EIATTR_KPARAM_INFO
	.align		4
.L_9:
        /*0008*/ 	.byte	0x04, 0x17
        /*000a*/ 	.short	(.L_11 - .L_10)
.L_10:
        /*000c*/ 	.word	0x00000000
        /*0010*/ 	.short	0x0003
        /*0012*/ 	.short	0x0018
        /*0014*/ 	.byte	0x00, 0xf0, 0x21, 0x00


	//----- nvinfo : EIATTR_KPARAM_INFO
	.align		4
.L_11:
        /*0018*/ 	.byte	0x04, 0x17
        /*001a*/ 	.short	(.L_13 - .L_12)
.L_12:
        /*001c*/ 	.word	0x00000000
        /*0020*/ 	.short	0x0002
        /*0022*/ 	.short	0x0010
        /*0024*/ 	.byte	0x00, 0xf0, 0x21, 0x00


	//----- nvinfo : EIATTR_KPARAM_INFO
	.align		4
.L_13:
        /*0028*/ 	.byte	0x04, 0x17
        /*002a*/ 	.short	(.L_15 - .L_14)
.L_14:
        /*002c*/ 	.word	0x00000000
        /*0030*/ 	.short	0x0001
        /*0032*/ 	.short	0x0008
        /*0034*/ 	.byte	0x00, 0xf5, 0x21, 0x00


	//----- nvinfo : EIATTR_KPARAM_INFO
	.align		4
.L_15:
        /*0038*/ 	.byte	0x04, 0x17
        /*003a*/ 	.short	(.L_17 - .L_16)
.L_16:
        /*003c*/ 	.word	0x00000000
        /*0040*/ 	.short	0x0000
        /*0042*/ 	.short	0x0000
        /*0044*/ 	.byte	0x00, 0xf5, 0x21, 0x00


	//----- nvinfo : EIATTR_SPARSE_MMA_MASK
	.align		4
.L_17:
        /*0048*/ 	.byte	0x03, 0x50
        /*004a*/ 	.short	0x0000


	//----- nvinfo : EIATTR_MAXREG_COUNT
	.align		4
        /*004c*/ 	.byte	0x03, 0x1b
        /*004e*/ 	.short	0x00ff


	//----- nvinfo : EIATTR_MERCURY_ISA_VERSION
	.align		4
        /*0050*/ 	.byte	0x03, 0x5f
        /*0052*/ 	.short	0x0101


	//----- nvinfo : EIATTR_VRC_CTA_INIT_COUNT
	.align		4
        /*0054*/ 	.byte	0x02, 0x4a
	.zero		1
	.zero		1


	//----- nvinfo : EIATTR_EXIT_INSTR_OFFSETS
	.align		4
        /*0058*/ 	.byte	0x04, 0x1c
        /*005a*/ 	.short	(.L_19 - .L_18)


	//   ....[0]....
.L_18:
        /*005c*/ 	.word	0x000000f0


	//   ....[1]....
        /*0060*/ 	.word	0x000003d0


	//----- nvinfo : EIATTR_CRS_STACK_SIZE
	.align		4
.L_19:
        /*0064*/ 	.byte	0x04, 0x1e
        /*0066*/ 	.short	(.L_21 - .L_20)
.L_20:
        /*0068*/ 	.word	0x00000000


	//----- nvinfo : EIATTR_CBANK_PARAM_SIZE
	.align		4
.L_21:
        /*006c*/ 	.byte	0x03, 0x19
        /*006e*/ 	.short	0x0020


	//----- nvinfo : EIATTR_PARAM_CBANK
	.align		4
        /*0070*/ 	.byte	0x04, 0x0a
        /*0072*/ 	.short	(.L_23 - .L_22)
	.align		4
.L_22:
        /*0074*/ 	.word	index@(.nv.constant0._Z11tanh_kernelPKfPfmm)
        /*0078*/ 	.short	0x0380
        /*007a*/ 	.short	0x0020


	//----- nvinfo : EIATTR_SW_WAR
	.align		4
.L_23:
        /*007c*/ 	.byte	0x04, 0x36
        /*007e*/ 	.short	(.L_25 - .L_24)
.L_24:
        /*0080*/ 	.word	0x00000008
.L_25:


//--------------------- .nv.callgraph             --------------------------
	.section	.nv.callgraph,"",@"SHT_CUDA_CALLGRAPH"
	.align	4
	.sectionentsize	8
	.align		4
        /*0000*/ 	.word	0x00000000
	.align		4
        /*0004*/ 	.word	0xffffffff
	.align		4
        /*0008*/ 	.word	0x00000000
	.align		4
        /*000c*/ 	.word	0xfffffffe
	.align		4
        /*0010*/ 	.word	0x00000000
	.align		4
        /*0014*/ 	.word	0xfffffffd
	.align		4
        /*0018*/ 	.word	0x00000000
	.align		4
        /*001c*/ 	.word	0xfffffffc


//--------------------- .text._Z11tanh_kernelPKfPfmm --------------------------
	.section	.text._Z11tanh_kernelPKfPfmm,"ax",@progbits
	.align	128
        .global         _Z11tanh_kernelPKfPfmm
        .type           _Z11tanh_kernelPKfPfmm,@function
        .size           _Z11tanh_kernelPKfPfmm,(.L_x_14 - _Z11tanh_kernelPKfPfmm)
        .other          _Z11tanh_kernelPKfPfmm,@"STO_CUDA_ENTRY STV_DEFAULT"
_Z11tanh_kernelPKfPfmm:
.text._Z11tanh_kernelPKfPfmm:
[----:B------:R-:W-:Y:S01]  /*0000*/  LDC R1, c[0x0][0x37c] ;  /* 0x0000df00ff017b82 */ /* 0x000fe20000000800 */
[----:B------:R-:W0:Y:S01]  /*0010*/  S2R R3, SR_TID.Y ;  /* 0x0000000000037919 */ /* 0x000e220000002200 */
[----:B------:R-:W0:Y:S01]  /*0020*/  LDCU UR4, c[0x0][0x364] ;  /* 0x00006c80ff0477ac */ /* 0x000e220008000800 */
[----:B------:R-:W0:Y:S01]  /*0030*/  S2R R0, SR_CTAID.Y ;  /* 0x0000000000007919 */ /* 0x000e220000002600 */
[----:B------:R-:W1:Y:S01]  /*0040*/  LDCU UR5, c[0x0][0x360] ;  /* 0x00006c00ff0577ac */ /* 0x000e620008000800 */
[----:B------:R-:W1:Y:S01]  /*0050*/  S2R R4, SR_TID.X ;  /* 0x0000000000047919 */ /* 0x000e620000002100 */
[----:B------:R-:W2:Y:S01]  /*0060*/  LDCU.128 UR8, c[0x0][0x390] ;  /* 0x00007200ff0877ac */ /* 0x000ea20008000c00 */
[----:B------:R-:W1:Y:S01]  /*0070*/  S2R R5, SR_CTAID.X ;  /* 0x0000000000057919 */ /* 0x000e620000002500 */
[----:B0-----:R-:W-:-:S05]  /*0080*/  IMAD R3, R0, UR4, R3 ;  /* 0x0000000400037c24 */ /* 0x001fca000f8e0203 */
[----:B--2---:R-:W-:Y:S01]  /*0090*/  ISETP.GE.U32.AND P1, PT, R3, UR8, PT ;  /* 0x0000000803007c0c */ /* 0x004fe2000bf26070 */
[----:B-1----:R-:W-:-:S03]  /*00a0*/  IMAD R4, R5, UR5, R4 ;  /* 0x0000000505047c24 */ /* 0x002fc6000f8e0204 */
[----:B------:R-:W-:Y:S01]  /*00b0*/  ISETP.GE.U32.AND.EX P1, PT, RZ, UR9, PT, P1 ;  /* 0x00000009ff007c0c */ /* 0x000fe2000bf26110 */
[----:B------:R-:W0:Y:S01]  /*00c0*/  LDCU.64 UR4, c[0x0][0x358] ;  /* 0x00006b00ff0477ac */ /* 0x000e220008000a00 */
[----:B------:R-:W-:-:S04]  /*00d0*/  ISETP.GE.U32.AND P0, PT, R4, UR10, PT ;  /* 0x0000000a04007c0c */ /* 0x000fc8000bf06070 */
[----:B------:R-:W-:-:S13]  /*00e0*/  ISETP.GE.U32.AND.EX P0, PT, RZ, UR11, PT, P0 ;  /* 0x0000000bff007c0c */ /* 0x000fda000bf06100 */
[----:B0-----:R-:W-:Y:S05]  /*00f0*/  @P0 EXIT P1 ;  /* 0x000000000000094d */ /* 0x001fea0000800000 */
[----:B------:R-:W0:Y:S01]  /*0100*/  LDCU.64 UR6, c[0x0][0x380] ;  /* 0x00007000ff0677ac */ /* 0x000e220008000a00 */
[----:B------:R-:W-:Y:S02]  /*0110*/  IMAD.MOV.U32 R5, RZ, RZ, RZ ;  /* 0x000000ffff057224 */ /* 0x000fe400078e00ff */
[----:B------:R-:W-:-:S04]  /*0120*/  IMAD.WIDE.U32 R4, R3, UR10, R4 ;  /* 0x0000000a03047c25 */ /* 0x000fc8000f8e0004 */
[----:B------:R-:W-:Y:S02]  /*0130*/  IMAD R3, R3, UR11, R5 ;  /* 0x0000000b03037c24 */ /* 0x000fe4000f8e0205 */
[----:B------:R-:W-:-:S03]  /*0140*/  IMAD.SHL.U32 R2, R4, 0x4, RZ ;  /* 0x0000000404027824 */ /* 0x000fc600078e00ff */
[----:B------:R-:W-:Y:S02]  /*0150*/  SHF.L.U64.HI R4, R4, 0x2, R3 ;  /* 0x0000000204047819 */ /* 0x000fe40000010203 */
[----:B0-----:R-:W-:-:S04]  /*0160*/  IADD3 R6, P0, PT, R2, UR6, RZ ;  /* 0x0000000602067c10 */ /* 0x001fc8000ff1e0ff */
[----:B------:R-:W-:-:S05]  /*0170*/  IADD3.X R7, PT, PT, R4, UR7, RZ, P0, !PT ;  /* 0x0000000704077c10 */ /* 0x000fca00087fe4ff */
[----:B------:R-:W2:Y:S01]  /*0180*/  LDG.E R6, desc[UR4][R6.64] ;  /* 0x0000000406067981 */ /* 0x000ea2000c1e1900 */
[----:B------:R-:W-:Y:S01]  /*0190*/  IMAD.MOV.U32 R3, RZ, RZ, 0x3bbb989d ;  /* 0x3bbb989dff037424 */ /* 0x000fe200078e00ff */
[----:B------:R-:W-:Y:S01]  /*01a0*/  BSSY.RECONVERGENT B0, `(.L_x_0) ;  /* 0x000001e000007945 */ /* 0x000fe20003800200 */
[----:B------:R-:W-:Y:S02]  /*01b0*/  IMAD.MOV.U32 R9, RZ, RZ, 0x437c0000 ;  /* 0x437c0000ff097424 */ /* 0x000fe400078e00ff */
[----:B--2---:R-:W-:-:S04]  /*01c0*/  FFMA.SAT R0, R6, -R3, 0.5 ;  /* 0x3f00000006007423 */ /* 0x004fc80000002803 */
[----:B------:R-:W-:Y:S01]  /*01d0*/  FFMA.RM R5, R0, R9, 12582913 ;  /* 0x4b40000100057423 */ /* 0x000fe20000004009 */
[----:B------:R-:W-:-:S03]  /*01e0*/  FFMA.SAT R0, R6, R3, 0.5 ;  /* 0x3f00000006007423 */ /* 0x000fc60000002003 */
[C---:B------:R-:W-:Y:S01]  /*01f0*/  FADD R3, R5.reuse, -12583039 ;  /* 0xcb40007f05037421 */ /* 0x040fe20000000000 */
[----:B------:R-:W-:Y:S01]  /*0200*/  FFMA.RM R0, R0, R9, 12582913 ;  /* 0x4b40000100007423 */ /* 0x000fe20000004009 */
[----:B------:R-:W-:Y:S02]  /*0210*/  IMAD.SHL.U32 R5, R5, 0x800000, RZ ;  /* 0x0080000005057824 */ /* 0x000fe400078e00ff */
[----:B------:R-:W-:Y:S01]  /*0220*/  FFMA R9, R6, -1.4426950216293334961, -R3 ;  /* 0xbfb8aa3b06097823 */ /* 0x000fe20000000803 */
[C---:B------:R-:W-:Y:S01]  /*0230*/  FADD R3, R0.reuse, -12583039 ;  /* 0xcb40007f00037421 */ /* 0x040fe20000000000 */
[----:B------:R-:W-:Y:S02]  /*0240*/  IMAD.SHL.U32 R0, R0, 0x800000, RZ ;  /* 0x0080000000007824 */ /* 0x000fe400078e00ff */
[C---:B------:R-:W-:Y:S01]  /*0250*/  FFMA R9, R6.reuse, -1.925963033500011079e-08, R9 ;  /* 0xb2a5706006097823 */ /* 0x040fe20000000009 */
[----:B------:R-:W-:-:S03]  /*0260*/  FFMA R3, R6, 1.4426950216293334961, -R3 ;  /* 0x3fb8aa3b06037823 */ /* 0x000fc60000000803 */
[----:B------:R-:W0:Y:S01]  /*0270*/  MUFU.EX2 R8, R9 ;  /* 0x0000000900087308 */ /* 0x000e220000000800 */
[----:B------:R-:W-:-:S07]  /*0280*/  FFMA R3, R6, 1.925963033500011079e-08, R3 ;  /* 0x32a5706006037823 */ /* 0x000fce0000000003 */
[----:B------:R-:W1:Y:S01]  /*0290*/  MUFU.EX2 R3, R3 ;  /* 0x0000000300037308 */ /* 0x000e620000000800 */
[----:B0-----:R-:W-:-:S04]  /*02a0*/  FMUL R5, R5, R8 ;  /* 0x0000000805057220 */ /* 0x001fc80000400000 */
[CCC-:B-1----:R-:W-:Y:S01]  /*02b0*/  FFMA R7, R0.reuse, R3.reuse, R5.reuse ;  /* 0x0000000300077223 */ /* 0x1c2fe20000000005 */
[----:B------:R-:W-:-:S03]  /*02c0*/  FFMA R0, R0, R3, -R5 ;  /* 0x0000000300007223 */ /* 0x000fc60000000805 */
[----:B------:R-:W0:Y:S08]  /*02d0*/  MUFU.RCP R6, R7 ;  /* 0x0000000700067308 */ /* 0x000e300000001000 */
[----:B------:R-:W1:Y:S01]  /*02e0*/  FCHK P0, R0, R7 ;  /* 0x0000000700007302 */ /* 0x000e620000000000 */
[----:B0-----:R-:W-:-:S04]  /*02f0*/  FFMA R11, -R7, R6, 1 ;  /* 0x3f800000070b7423 */ /* 0x001fc80000000106 */
[----:B------:R-:W-:-:S04]  /*0300*/  FFMA R11, R6, R11, R6 ;  /* 0x0000000b060b7223 */ /* 0x000fc80000000006 */
[----:B------:R-:W-:-:S04]  /*0310*/  FFMA R6, R0, R11, RZ ;  /* 0x0000000b00067223 */ /* 0x000fc800000000ff */
[----:B------:R-:W-:-:S04]  /*0320*/  FFMA R3, -R7, R6, R0 ;  /* 0x0000000607037223 */ /* 0x000fc80000000100 */
[----:B------:R-:W-:Y:S01]  /*0330*/  FFMA R11, R11, R3, R6 ;  /* 0x000000030b0b7223 */ /* 0x000fe20000000006 */
[----:B-1----:R-:W-:Y:S06]  /*0340*/  @!P0 BRA `(.L_x_1) ;  /* 0x00000000000c8947 */ /* 0x002fec0003800000 */
[----:B------:R-:W-:-:S07]  /*0350*/  MOV R6, 0x370 ;  /* 0x0000037000067802 */ /* 0x000fce0000000f00 */
[----:B------:R-:W-:Y:S05]  /*0360*/  CALL.REL.NOINC `($__internal_0_$__cuda_sm3x_div_rn_noftz_f32_slowpath) ;  /* 0x00000000001c7944 */ /* 0x000fea0003c00000 */
[----:B------:R-:W-:-:S07]  /*0370*/  IMAD.MOV.U32 R11, RZ, RZ, R0 ;  /* 0x000000ffff0b7224 */ /* 0x000fce00078e0000 */
.L_x_1:
[----:B------:R-:W-:Y:S05]  /*0380*/  BSYNC.RECONVERGENT B0 ;  /* 0x0000000000007941 */ /* 0x000fea0003800200 */
.L_x_0:
[----:B------:R-:W0:Y:S02]  /*0390*/  LDCU.64 UR6, c[0x0][0x388] ;  /* 0x00007100ff0677ac */ /* 0x000e240008000a00 */
[----:B0-----:R-:W-:-:S04]  /*03a0*/  IADD3 R2, P0, PT, R2, UR6, RZ ;  /* 0x0000000602027c10 */ /* 0x001fc8000ff1e0ff */
[----:B------:R-:W-:-:S05]  /*03b0*/  IADD3.X R3, PT, PT, R4, UR7, RZ, P0, !PT ;  /* 0x0000000704037c10 */ /* 0x000fca00087fe4ff */
[----:B------:R-:W-:Y:S01]  /*03c0*/  STG.E desc[UR4][R2.64], R11 ;  /* 0x0000000b02007986 */ /* 0x000fe2000c101904 */
[----:B------:R-:W-:Y:S05]  /*03d0*/  EXIT ;  /* 0x000000000000794d */ /* 0x000fea0003800000 */
        .weak           $__internal_0_$__cuda_sm3x_div_rn_noftz_f32_slowpath
        .type           $__internal_0_$__cuda_sm3x_div_rn_noftz_f32_slowpath,@function
        .size           $__internal_0_$__cuda_sm3x_div_rn_noftz_f32_slowpath,(.L_x_14 - $__internal_0_$__cuda_sm3x_div_rn_noftz_f32_slowpath)
$__internal_0_$__cuda_sm3x_div_rn_noftz_f32_slowpath:
[----:B------:R-:W-:Y:S01]  /*03e0*/  SHF.R.U32.HI R5, RZ, 0x17, R7 ;  /* 0x00000017ff057819 */ /* 0x000fe20000011607 */
[----:B------:R-:W-:Y:S01]  /*03f0*/  BSSY.RECONVERGENT B1, `(.L_x_2) ;  /* 0x0000064000017945 */ /* 0x000fe20003800200 */
[--C-:B------:R-:W-:Y:S01]  /*0400*/  SHF.R.U32.HI R3, RZ, 0x17, R0.reuse ;  /* 0x00000017ff037819 */ /* 0x100fe20000011600 */
[----:B------:R-:W-:Y:S01]  /*0410*/  IMAD.MOV.U32 R9, RZ, RZ, R0 ;  /* 0x000000ffff097224 */ /* 0x000fe200078e0000 */
[----:B------:R-:W-:Y:S02]  /*0420*/  LOP3.LUT R8, R5, 0xff, RZ, 0xc0, !PT ;  /* 0x000000ff05087812 */ /* 0x000fe400078ec0ff */
[----:B------:R-:W-:-:S03]  /*0430*/  LOP3.LUT R5, R3, 0xff, RZ, 0xc0, !PT ;  /* 0x000000ff03057812 */ /* 0x000fc600078ec0ff */
[----:B------:R-:W-:Y:S01]  /*0440*/  VIADD R12, R8, 0xffffffff ;  /* 0xffffffff080c7836 */ /* 0x000fe20000000000 */
[----:B------:R-:W-:-:S04]  /*0450*/  IADD3 R11, PT, PT, R5, -0x1, RZ ;  /* 0xffffffff050b7810 */ /* 0x000fc80007ffe0ff */
[----:B------:R-:W-:-:S04]  /*0460*/  ISETP.GT.U32.AND P0, PT, R12, 0xfd, PT ;  /* 0x000000fd0c00780c */ /* 0x000fc80003f04070 */
[----:B------:R-:W-:-:S13]  /*0470*/  ISETP.GT.U32.OR P0, PT, R11, 0xfd, P0 ;  /* 0x000000fd0b00780c */ /* 0x000fda0000704470 */
[----:B------:R-:W-:Y:S01]  /*0480*/  @!P0 IMAD.MOV.U32 R10, RZ, RZ, RZ ;  /* 0x000000ffff0a8224 */ /* 0x000fe200078e00ff */
[----:B------:R-:W-:Y:S06]  /*0490*/  @!P0 BRA `(.L_x_3) ;  /* 0x0000000000608947 */ /* 0x000fec0003800000 */
[----:B------:R-:W-:Y:S01]  /*04a0*/  FSETP.GTU.FTZ.AND P0, PT, |R0|, +INF , PT ;  /* 0x7f8000000000780b */ /* 0x000fe20003f1c200 */
[----:B------:R-:W-:Y:S01]  /*04b0*/  IMAD.MOV.U32 R3, RZ, RZ, R7 ;  /* 0x000000ffff037224 */ /* 0x000fe200078e0007 */
[----:B------:R-:W-:-:S04]  /*04c0*/  FSETP.GTU.FTZ.AND P1, PT, |R7|, +INF , PT ;  /* 0x7f8000000700780b */ /* 0x000fc80003f3c200 */
[----:B------:R-:W-:-:S13]  /*04d0*/  PLOP3.LUT P0, PT, P0, P1, PT, 0xf8, 0x8f ;  /* 0x00000000008f781c */ /* 0x000fda0000703f70 */
[----:B------:R-:W-:Y:S05]  /*04e0*/  @P0 BRA `(.L_x_4) ;  /* 0x00000004004c0947 */ /* 0x000fea0003800000 */
[----:B------:R-:W-:-:S13]  /*04f0*/  LOP3.LUT P0, RZ, R7, 0x7fffffff, R9, 0xc8, !PT ;  /* 0x7fffffff07ff7812 */ /* 0x000fda000780c809 */
[----:B------:R-:W-:Y:S05]  /*0500*/  @!P0 BRA `(.L_x_5) ;  /* 0x00000004003c8947 */ /* 0x000fea0003800000 */
[C---:B------:R-:W-:Y:S02]  /*0510*/  FSETP.NEU.FTZ.AND P2, PT, |R0|.reuse, +INF , PT ;  /* 0x7f8000000000780b */ /* 0x040fe40003f5d200 */
[----:B------:R-:W-:Y:S02]  /*0520*/  FSETP.NEU.FTZ.AND P1, PT, |R3|, +INF , PT ;  /* 0x7f8000000300780b */ /* 0x000fe40003f3d200 */
[----:B------:R-:W-:-:S11]  /*0530*/  FSETP.NEU.FTZ.AND P0, PT, |R0|, +INF , PT ;  /* 0x7f8000000000780b */ /* 0x000fd60003f1d200 */
[----:B------:R-:W-:Y:S05]  /*0540*/  @!P1 BRA !P2, `(.L_x_5) ;  /* 0x00000004002c9947 */ /* 0x000fea0005000000 */
[----:B------:R-:W-:-:S04]  /*0550*/  LOP3.LUT P2, RZ, R9, 0x7fffffff, RZ, 0xc0, !PT ;  /* 0x7fffffff09ff7812 */ /* 0x000fc8000784c0ff */
[----:B------:R-:W-:-:S13]  /*0560*/  PLOP3.LUT P1, PT, P1, P2, PT, 0x2f, 0xf2 ;  /* 0x0000000000f2781c */ /* 0x000fda0000f24577 */
[----:B------:R-:W-:Y:S05]  /*0570*/  @P1 BRA `(.L_x_6) ;  /* 0x0000000400181947 */ /* 0x000fea0003800000 */
[----:B------:R-:W-:-:S04]  /*0580*/  LOP3.LUT P1, RZ, R7, 0x7fffffff, RZ, 0xc0, !PT ;  /* 0x7fffffff07ff7812 */ /* 0x000fc8000782c0ff */
[----:B------:R-:W-:-:S13]  /*0590*/  PLOP3.LUT P0, PT, P0, P1, PT, 0x2f, 0xf2 ;  /* 0x0000000000f2781c */ /* 0x000fda0000702577 */
[----:B------:R-:W-:Y:S05]  /*05a0*/  @P0 BRA `(.L_x_7) ;  /* 0x0000000400000947 */ /* 0x000fea0003800000 */
[----:B------:R-:W-:Y:S02]  /*05b0*/  ISETP.GE.AND P0, PT, R11, RZ, PT ;  /* 0x000000ff0b00720c */ /* 0x000fe40003f06270 */
[----:B------:R-:W-:-:S11]  /*05c0*/  ISETP.GE.AND P1, PT, R12, RZ, PT ;  /* 0x000000ff0c00720c */ /* 0x000fd60003f26270 */
[----:B------:R-:W-:Y:S02]  /*05d0*/  @P0 IMAD.MOV.U32 R10, RZ, RZ, RZ ;  /* 0x000000ffff0a0224 */ /* 0x000fe400078e00ff */
[----:B------:R-:W-:Y:S01]  /*05e0*/  @!P0 FFMA R9, R0, 1.84467440737095516160e+19, RZ ;  /* 0x5f80000000098823 */ /* 0x000fe200000000ff */
[----:B------:R-:W-:Y:S02]  /*05f0*/  @!P0 IMAD.MOV.U32 R10, RZ, RZ, -0x40 ;  /* 0xffffffc0ff0a8424 */ /* 0x000fe400078e00ff */
[----:B------:R-:W-:-:S03]  /*0600*/  @!P1 FFMA R7, R3, 1.84467440737095516160e+19, RZ ;  /* 0x5f80000003079823 */ /* 0x000fc600000000ff */
[----:B------:R-:W-:-:S07]  /*0610*/  @!P1 IADD3 R10, PT, PT, R10, 0x40, RZ ;  /* 0x000000400a0a9810 */ /* 0x000fce0007ffe0ff */
.L_x_3:
[----:B------:R-:W-:Y:S01]  /*0620*/  LEA R0, R8, 0xc0800000, 0x17 ;  /* 0xc080000008007811 */ /* 0x000fe200078eb8ff */
[----:B------:R-:W-:Y:S01]  /*0630*/  VIADD R5, R5, 0xffffff81 ;  /* 0xffffff8105057836 */ /* 0x000fe20000000000 */
[----:B------:R-:W-:Y:S03]  /*0640*/  BSSY.RECONVERGENT B2, `(.L_x_8) ;  /* 0x0000035000027945 */ /* 0x000fe60003800200 */
[----:B------:R-:W-:Y:S02]  /*0650*/  IMAD.IADD R7, R7, 0x1, -R0 ;  /* 0x0000000107077824 */ /* 0x000fe400078e0a00 */
[C---:B------:R-:W-:Y:S01]  /*0660*/  IMAD R0, R5.reuse, -0x800000, R9 ;  /* 0xff80000005007824 */ /* 0x040fe200078e0209 */
[----:B------:R-:W-:Y:S01]  /*0670*/  IADD3 R5, PT, PT, R5, 0x7f, -R8 ;  /* 0x0000007f05057810 */ /* 0x000fe20007ffe808 */
[----:B------:R-:W0:Y:S01]  /*0680*/  MUFU.RCP R3, R7 ;  /* 0x0000000700037308 */ /* 0x000e220000001000 */
[----:B------:R-:W-:-:S03]  /*0690*/  FADD.FTZ R11, -R7, -RZ ;  /* 0x800000ff070b7221 */ /* 0x000fc60000010100 */
[----:B------:R-:W-:Y:S02]  /*06a0*/  IMAD.IADD R5, R5, 0x1, R10 ;  /* 0x0000000105057824 */ /* 0x000fe400078e020a */
[----:B0-----:R-:W-:-:S04]  /*06b0*/  FFMA R12, R3, R11, 1 ;  /* 0x3f800000030c7423 */ /* 0x001fc8000000000b */
[----:B------:R-:W-:-:S04]  /*06c0*/  FFMA R14, R3, R12, R3 ;  /* 0x0000000c030e7223 */ /* 0x000fc80000000003 */
[----:B------:R-:W-:-:S04]  /*06d0*/  FFMA R3, R0, R14, RZ ;  /* 0x0000000e00037223 */ /* 0x000fc800000000ff */
[----:B------:R-:W-:-:S04]  /*06e0*/  FFMA R12, R11, R3, R0 ;  /* 0x000000030b0c7223 */ /* 0x000fc80000000000 */
[----:B------:R-:W-:-:S04]  /*06f0*/  FFMA R9, R14, R12, R3 ;  /* 0x0000000c0e097223 */ /* 0x000fc80000000003 */
[----:B------:R-:W-:-:S04]  /*0700*/  FFMA R12, R11, R9, R0 ;  /* 0x000000090b0c7223 */ /* 0x000fc80000000000 */
[----:B------:R-:W-:-:S05]  /*0710*/  FFMA R0, R14, R12, R9 ;  /* 0x0000000c0e007223 */ /* 0x000fca0000000009 */
[----:B------:R-:W-:-:S04]  /*0720*/  SHF.R.U32.HI R3, RZ, 0x17, R0 ;  /* 0x00000017ff037819 */ /* 0x000fc80000011600 */
[----:B------:R-:W-:-:S05]  /*0730*/  LOP3.LUT R3, R3, 0xff, RZ, 0xc0, !PT ;  /* 0x000000ff03037812 */ /* 0x000fca00078ec0ff */
[----:B------:R-:W-:-:S04]  /*0740*/  IMAD.IADD R7, R3, 0x1, R5 ;  /* 0x0000000103077824 */ /* 0x000fc800078e0205 */
[----:B------:R-:W-:-:S05]  /*0750*/  VIADD R3, R7, 0xffffffff ;  /* 0xffffffff07037836 */ /* 0x000fca0000000000 */
[----:B------:R-:W-:-:S13]  /*0760*/  ISETP.GE.U32.AND P0, PT, R3, 0xfe, PT ;  /* 0x000000fe0300780c */ /* 0x000fda0003f06070 */
[----:B------:R-:W-:Y:S05]  /*0770*/  @!P0 BRA `(.L_x_9) ;  /* 0x0000000000808947 */ /* 0x000fea0003800000 */
[----:B------:R-:W-:-:S13]  /*0780*/  ISETP.GT.AND P0, PT, R7, 0xfe, PT ;  /* 0x000000fe0700780c */ /* 0x000fda0003f04270 */
[----:B------:R-:W-:Y:S05]  /*0790*/  @P0 BRA `(.L_x_10) ;  /* 0x00000000006c0947 */ /* 0x000fea0003800000 */
[----:B------:R-:W-:-:S13]  /*07a0*/  ISETP.GE.AND P0, PT, R7, 0x1, PT ;  /* 0x000000010700780c */ /* 0x000fda0003f06270 */
[----:B------:R-:W-:Y:S05]  /*07b0*/  @P0 BRA `(.L_x_11) ;  /* 0x0000000000740947 */ /* 0x000fea0003800000 */
[----:B------:R-:W-:Y:S02]  /*07c0*/  ISETP.GE.AND P0, PT, R7, -0x18, PT ;  /* 0xffffffe80700780c */ /* 0x000fe40003f06270 */
[----:B------:R-:W-:-:S11]  /*07d0*/  LOP3.LUT R0, R0, 0x80000000, RZ, 0xc0, !PT ;  /* 0x8000000000007812 */ /* 0x000fd600078ec0ff */
[----:B------:R-:W-:Y:S05]  /*07e0*/  @!P0 BRA `(.L_x_11) ;  /* 0x0000000000688947 */ /* 0x000fea0003800000 */
[CCC-:B------:R-:W-:Y:S01]  /*07f0*/  FFMA.RZ R3, R14.reuse, R12.reuse, R9.reuse ;  /* 0x0000000c0e037223 */ /* 0x1c0fe2000000c009 */
[C---:B------:R-:W-:Y:S01]  /*0800*/  IADD3 R10, PT, PT, R7.reuse, 0x20, RZ ;  /* 0x00000020070a7810 */ /* 0x040fe20007ffe0ff */
[CCC-:B------:R-:W-:Y:S01]  /*0810*/  FFMA.RM R8, R14.reuse, R12.reuse, R9.reuse ;  /* 0x0000000c0e087223 */ /* 0x1c0fe20000004009 */
[----:B------:R-:W-:Y:S02]  /*0820*/  ISETP.NE.AND P2, PT, R7, RZ, PT ;  /* 0x000000ff0700720c */ /* 0x000fe40003f45270 */
[----:B------:R-:W-:Y:S01]  /*0830*/  LOP3.LUT R5, R3, 0x7fffff, RZ, 0xc0, !PT ;  /* 0x007fffff03057812 */ /* 0x000fe200078ec0ff */
[----:B------:R-:W-:Y:S01]  /*0840*/  FFMA.RP R3, R14, R12, R9 ;  /* 0x0000000c0e037223 */ /* 0x000fe20000008009 */
[----:B------:R-:W-:Y:S01]  /*0850*/  ISETP.NE.AND P1, PT, R7, RZ, PT ;  /* 0x000000ff0700720c */ /* 0x000fe20003f25270 */
[----:B------:R-:W-:Y:S01]  /*0860*/  IMAD.MOV R7, RZ, RZ, -R7 ;  /* 0x000000ffff077224 */ /* 0x000fe200078e0a07 */
[----:B------:R-:W-:Y:S02]  /*0870*/  LOP3.LUT R5, R5, 0x800000, RZ, 0xfc, !PT ;  /* 0x0080000005057812 */ /* 0x000fe400078efcff */
[----:B------:R-:W-:-:S02]  /*0880*/  FSETP.NEU.FTZ.AND P0, PT, R3, R8, PT ;  /* 0x000000080300720b */ /* 0x000fc40003f1d000 */
[----:B------:R-:W-:Y:S02]  /*0890*/  SHF.L.U32 R10, R5, R10, RZ ;  /* 0x0000000a050a7219 */ /* 0x000fe400000006ff */
[----:B------:R-:W-:Y:S02]  /*08a0*/  SEL R8, R7, RZ, P2 ;  /* 0x000000ff07087207 */ /* 0x000fe40001000000 */
[----:B------:R-:W-:Y:S02]  /*08b0*/  ISETP.NE.AND P1, PT, R10, RZ, P1 ;  /* 0x000000ff0a00720c */ /* 0x000fe40000f25270 */
[----:B------:R-:W-:Y:S02]  /*08c0*/  SHF.R.U32.HI R8, RZ, R8, R5 ;  /* 0x00000008ff087219 */ /* 0x000fe40000011605 */
[----:B------:R-:W-:Y:S02]  /*08d0*/  PLOP3.LUT P0, PT, P0, P1, PT, 0xf8, 0x8f ;  /* 0x00000000008f781c */ /* 0x000fe40000703f70 */
[----:B------:R-:W-:-:S02]  /*08e0*/  SHF.R.U32.HI R10, RZ, 0x1, R8 ;  /* 0x00000001ff0a7819 */ /* 0x000fc40000011608 */
[----:B------:R-:W-:-:S04]  /*08f0*/  SEL R3, RZ, 0x1, !P0 ;  /* 0x00000001ff037807 */ /* 0x000fc80004000000 */
[----:B------:R-:W-:-:S04]  /*0900*/  LOP3.LUT R3, R3, 0x1, R10, 0xf8, !PT ;  /* 0x0000000103037812 */ /* 0x000fc800078ef80a */
[----:B------:R-:W-:-:S05]  /*0910*/  LOP3.LUT R3, R3, R8, RZ, 0xc0, !PT ;  /* 0x0000000803037212 */ /* 0x000fca00078ec0ff */
[----:B------:R-:W-:-:S05]  /*0920*/  IMAD.IADD R3, R10, 0x1, R3 ;  /* 0x000000010a037824 */ /* 0x000fca00078e0203 */
[----:B------:R-:W-:Y:S01]  /*0930*/  LOP3.LUT R0, R3, R0, RZ, 0xfc, !PT ;  /* 0x0000000003007212 */ /* 0x000fe200078efcff */
[----:B------:R-:W-:Y:S06]  /*0940*/  BRA `(.L_x_11) ;  /* 0x0000000000107947 */ /* 0x000fec0003800000 */
.L_x_10:
[----:B------:R-:W-:-:S04]  /*0950*/  LOP3.LUT R0, R0, 0x80000000, RZ, 0xc0, !PT ;  /* 0x8000000000007812 */ /* 0x000fc800078ec0ff */
[----:B------:R-:W-:Y:S01]  /*0960*/  LOP3.LUT R0, R0, 0x7f800000, RZ, 0xfc, !PT ;  /* 0x7f80000000007812 */ /* 0x000fe200078efcff */
[----:B------:R-:W-:Y:S06]  /*0970*/  BRA `(.L_x_11) ;  /* 0x0000000000047947 */ /* 0x000fec0003800000 */
.L_x_9:
[----:B------:R-:W-:-:S07]  /*0980*/  IMAD R0, R5, 0x800000, R0 ;  /* 0x0080000005007824 */ /* 0x000fce00078e0200 */
.L_x_11:
[----:B------:R-:W-:Y:S05]  /*0990*/  BSYNC.RECONVERGENT B2 ;  /* 0x0000000000027941 */ /* 0x000fea0003800200 */
.L_x_8:
[----:B------:R-:W-:Y:S05]  /*09a0*/  BRA `(.L_x_12) ;  /* 0x0000000000207947 */ /* 0x000fea0003800000 */
.L_x_7:
[----:B------:R-:W-:-:S04]  /*09b0*/  LOP3.LUT R0, R7, 0x80000000, R9, 0x48, !PT ;  /* 0x8000000007007812 */ /* 0x000fc800078e4809 */
[----:B------:R-:W-:Y:S01]  /*09c0*/  LOP3.LUT R0, R0, 0x7f800000, RZ, 0xfc, !PT ;  /* 0x7f80000000007812 */ /* 0x000fe200078efcff */
[----:B------:R-:W-:Y:S06]  /*09d0*/  BRA `(.L_x_12) ;  /* 0x0000000000147947 */ /* 0x000fec0003800000 */
.L_x_6:
[----:B------:R-:W-:Y:S01]  /*09e0*/  LOP3.LUT R0, R7, 0x80000000, R9, 0x48, !PT ;  /* 0x8000000007007812 */ /* 0x000fe200078e4809 */
[----:B------:R-:W-:Y:S06]  /*09f0*/  BRA `(.L_x_12) ;  /* 0x00000000000c7947 */ /* 0x000fec0003800000 */
.L_x_5:
[----:B------:R-:W0:Y:S01]  /*0a00*/  MUFU.RSQ R0, -QNAN ;  /* 0xffc0000000007908 */ /* 0x000e220000001400 */
[----:B------:R-:W-:Y:S05]  /*0a10*/  BRA `(.L_x_12) ;  /* 0x0000000000047947 */ /* 0x000fea0003800000 */
.L_x_4:
[----:B------:R-:W-:-:S07]  /*0a20*/  FADD.FTZ R0, R0, R3 ;  /* 0x0000000300007221 */ /* 0x000fce0000010000 */
.L_x_12:
[----:B------:R-:W-:Y:S05]  /*0a30*/  BSYNC.RECONVERGENT B1 ;  /* 0x0000000000017941 */ /* 0x000fea0003800200 */
.L_x_2:
[----:B------:R-:W-:-:S04]  /*0a40*/  IMAD.MOV.U32 R7, RZ, RZ, 0x0 ;  /* 0x00000000ff077424 */ /* 0x000fc800078e00ff */
[----:B0-----:R-:W-:Y:S05]  /*0a50*/  RET.REL.NODEC R6 `(_Z11tanh_kernelPKfPfmm) ;  /* 0xfffffff406687950 */ /* 0x001fea0003c3ffff */
.L_x_13:
[----:B------:R-:W-:-:S00]  /*0a60*/  BRA `(.L_x_13) ;  /* 0xfffffffc00fc7947 */ /* 0x000fc0000383ffff */
[----:B------:R-:W-:-:S00]  /*0a70*/  NOP ;  /* 0x0000000000007918 */ /* 0x000fc00000000000 */
        /* <DEDUP_REMOVED lines=8> */
.L_x_14:


//--------------------- .nv.shared.reserved.0     --------------------------
	.section	.nv.shared.reserved.0,"aw",@nobits
	.weak		__nv_reservedSMEM_offset_0_alias
	.size		__nv_reservedSMEM_offset_0_alias, 0, 64
	.other		__nv_reservedSMEM_offset_0_alias,@"STO_CUDA_RESERVED_SHARED STV_DEFAULT"
__nv_reservedSMEM_offset_0_alias:
	.zero		0
	.zero		64


//--------------------- .nv.constant0._Z11tanh_kernelPKfPfmm --------------------------
	.section	.nv.constant0._Z11tanh_kernelPKfPfmm,"a",@progbits
	.sectionflags	@""
	.align	4
.nv.constant0._Z11tanh_kernelPKfPfmm:
	.zero		928


//--------------------- SYMBOLS --------------------------

	.type		.nv.reservedSmem.offset0,@object
	.size		.nv.reservedSmem.offset0,0x4
